//
// Generated by NVIDIA NVVM Compiler
//
// Compiler Build ID: CL-36424714
// Cuda compilation tools, release 13.0, V13.0.88
// Based on NVVM 20.0.0
//

.version 9.0
.target sm_100
.address_size 64

	// .globl	_Z17par_resampling_bsPdPiid

.visible .entry _Z17par_resampling_bsPdPiid(
	.param .u64 .ptr .align 1 _Z17par_resampling_bsPdPiid_param_0,
	.param .u64 .ptr .align 1 _Z17par_resampling_bsPdPiid_param_1,
	.param .u32 _Z17par_resampling_bsPdPiid_param_2,
	.param .f64 _Z17par_resampling_bsPdPiid_param_3
)
{
	.reg .pred 	%p<7>;
	.reg .b32 	%r<24>;
	.reg .b64 	%rd<9>;
	.reg .b64 	%fd<9>;

	ld.param.u64 	%rd4, [_Z17par_resampling_bsPdPiid_param_0];
	ld.param.u64 	%rd3, [_Z17par_resampling_bsPdPiid_param_1];
	ld.param.u32 	%r12, [_Z17par_resampling_bsPdPiid_param_2];
	ld.param.f64 	%fd4, [_Z17par_resampling_bsPdPiid_param_3];
	cvta.to.global.u64 	%rd1, %rd4;
	mov.u32 	%r13, %ctaid.x;
	mov.u32 	%r14, %ntid.x;
	mov.u32 	%r15, %tid.x;
	mad.lo.s32 	%r1, %r13, %r14, %r15;
	cvt.rn.f64.s32 	%fd5, %r1;
	add.f64 	%fd6, %fd4, %fd5;
	cvt.rn.f64.s32 	%fd7, %r12;
	div.rn.f64 	%fd1, %fd6, %fd7;
	add.s32 	%r22, %r12, -1;
	mov.b32 	%r19, 0;
$L__BB0_1:
	mov.u32 	%r3, %r19;
	add.s32 	%r16, %r22, %r3;
	shr.u32 	%r17, %r16, 31;
	add.s32 	%r18, %r16, %r17;
	shr.s32 	%r5, %r18, 1;
	mul.wide.s32 	%rd5, %r5, 8;
	add.s64 	%rd2, %rd1, %rd5;
	ld.global.f64 	%fd2, [%rd2];
	setp.geu.f64 	%p1, %fd2, %fd1;
	@%p1 bra 	$L__BB0_4;
	add.s32 	%r23, %r5, 1;
	ld.global.f64 	%fd3, [%rd2+8];
	setp.ge.f64 	%p2, %fd3, %fd1;
	@%p2 bra 	$L__BB0_7;
	setp.lt.f64 	%p3, %fd3, %fd1;
	mov.u32 	%r19, %r23;
	@%p3 bra 	$L__BB0_6;
$L__BB0_4:
	setp.leu.f64 	%p4, %fd2, %fd1;
	mov.u32 	%r19, %r3;
	@%p4 bra 	$L__BB0_6;
	ld.global.f64 	%fd8, [%rd2+8];
	setp.gt.f64 	%p5, %fd8, %fd1;
	selp.b32 	%r22, %r5, %r22, %p5;
$L__BB0_6:
	setp.gt.s32 	%p6, %r22, %r19;
	mov.u32 	%r23, %r5;
	@%p6 bra 	$L__BB0_1;
$L__BB0_7:
	cvta.to.global.u64 	%rd6, %rd3;
	mul.wide.s32 	%rd7, %r1, 4;
	add.s64 	%rd8, %rd6, %rd7;
	st.global.u32 	[%rd8], %r23;
	ret;

}


// ===== COMPILED SASS (sm_100) =====

	.target	sm_100

	.elftype	@"ET_EXEC"


//--------------------- .note.nv.tkinfo           --------------------------
	.section	.note.nv.tkinfo,"",@"SHT_NOTE"
	.sectionflags	@"SHF_NOTE_NV_TKINFO"
	.tkinfo
        /*0018*/ 	.word	0x00000002
        /*0030*/ 	.string	""
        /*0030*/ 	.string	"ptxas"
        /*0030*/ 	.string	"Cuda compilation tools, release 13.0, V13.0.88"
        /*0030*/ 	.string	"Build cuda_13.0.r13.0/compiler.36424714_0"
        /*0030*/ 	.string	"-arch sm_100 -m 64 "



//--------------------- .note.nv.cuinfo           --------------------------
	.section	.note.nv.cuinfo,"",@"SHT_NOTE"
	.sectionflags	@"SHF_NOTE_NV_CUINFO"
        /*0018*/ 	.short	0x0002
        /*001a*/ 	.short	0x0064
        /*001c*/ 	.short	0x0082
	.zero		2


//--------------------- .nv.info                  --------------------------
	.section	.nv.info,"",@"SHT_CUDA_INFO"
	.align	4


	//----- nvinfo : EIATTR_REGCOUNT
	.align		4
        /*0000*/ 	.byte	0x04, 0x2f
        /*0002*/ 	.short	(.L_1 - .L_0)
	.align		4
.L_0:
        /*0004*/ 	.word	index@(_Z17par_resampling_bsPdPiid)
        /*0008*/ 	.word	0x00000019


	//----- nvinfo : EIATTR_FRAME_SIZE
	.align		4
.L_1:
        /*000c*/ 	.byte	0x04, 0x11
        /*000e*/ 	.short	(.L_3 - .L_2)
	.align		4
.L_2:
        /*0010*/ 	.word	index@($__internal_0_$__cuda_sm20_div_rn_f64_full)
        /*0014*/ 	.word	0x00000000


	//----- nvinfo : EIATTR_FRAME_SIZE
	.align		4
.L_3:
        /*0018*/ 	.byte	0x04, 0x11
        /*001a*/ 	.short	(.L_5 - .L_4)
	.align		4
.L_4:
        /*001c*/ 	.word	index@(_Z17par_resampling_bsPdPiid)
        /*0020*/ 	.word	0x00000000


	//----- nvinfo : EIATTR_MIN_STACK_SIZE
	.align		4
.L_5:
        /*0024*/ 	.byte	0x04, 0x12
        /*0026*/ 	.short	(.L_7 - .L_6)
	.align		4
.L_6:
        /*0028*/ 	.word	index@(_Z17par_resampling_bsPdPiid)
        /*002c*/ 	.word	0x00000000
.L_7:


//--------------------- .nv.compat                --------------------------
	.section	.nv.compat,"",@"SHT_CUDA_COMPAT_INFO"
	.align	4
        /*0000*/ 	.byte	0x02, 0x09, 0x00, 0x00, 0x02, 0x02, 0x01, 0x00, 0x02, 0x05, 0x05, 0x00, 0x03, 0x07, 0x01, 0x01
        /*0010*/ 	.byte	0x02, 0x03, 0x00, 0x00, 0x02, 0x06, 0x01, 0x00, 0x04, 0x0b, 0x08, 0x00, 0x01, 0x00, 0x00, 0x00
        /*0020*/ 	.byte	0x00, 0x00, 0x00, 0x00


//--------------------- .nv.info._Z17par_resampling_bsPdPiid --------------------------
	.section	.nv.info._Z17par_resampling_bsPdPiid,"",@"SHT_CUDA_INFO"
	.sectionflags	@""
	.align	4


	//----- nvinfo : EIATTR_CUDA_API_VERSION
	.align		4
        /*0000*/ 	.byte	0x04, 0x37
        /*0002*/ 	.short	(.L_9 - .L_8)
.L_8:
        /*0004*/ 	.word	0x00000082


	//----- nvinfo : EIATTR_KPARAM_INFO
	.align		4
.L_9:
        /*0008*/ 	.byte	0x04, 0x17
        /*000a*/ 	.short	(.L_11 - .L_10)
.L_10:
        /*000c*/ 	.word	0x00000000
        /*0010*/ 	.short	0x0003
        /*0012*/ 	.short	0x0018
        /*0014*/ 	.byte	0x00, 0xf0, 0x21, 0x00


	//----- nvinfo : EIATTR_KPARAM_INFO
	.align		4
.L_11:
        /*0018*/ 	.byte	0x04, 0x17
        /*001a*/ 	.short	(.L_13 - .L_12)
.L_12:
        /*001c*/ 	.word	0x00000000
        /*0020*/ 	.short	0x0002
        /*0022*/ 	.short	0x0010
        /*0024*/ 	.byte	0x00, 0xf0, 0x11, 0x00


	//----- nvinfo : EIATTR_KPARAM_INFO
	.align		4
.L_13:
        /*0028*/ 	.byte	0x04, 0x17
        /*002a*/ 	.short	(.L_15 - .L_14)
.L_14:
        /*002c*/ 	.word	0x00000000
        /*0030*/ 	.short	0x0001
        /*0032*/ 	.short	0x0008
        /*0034*/ 	.byte	0x00, 0xf5, 0x21, 0x00


	//----- nvinfo : EIATTR_KPARAM_INFO
	.align		4
.L_15:
        /*0038*/ 	.byte	0x04, 0x17
        /*003a*/ 	.short	(.L_17 - .L_16)
.L_16:
        /*003c*/ 	.word	0x00000000
        /*0040*/ 	.short	0x0000
        /*0042*/ 	.short	0x0000
        /*0044*/ 	.byte	0x00, 0xf5, 0x21, 0x00


	//----- nvinfo : EIATTR_SPARSE_MMA_MASK
	.align		4
.L_17:
        /*0048*/ 	.byte	0x03, 0x50
        /*004a*/ 	.short	0x0000


	//----- nvinfo : EIATTR_MAXREG_COUNT
	.align		4
        /*004c*/ 	.byte	0x03, 0x1b
        /*004e*/ 	.short	0x00ff


	//----- nvinfo : EIATTR_MERCURY_ISA_VERSION
	.align		4
        /*0050*/ 	.byte	0x03, 0x5f
        /*0052*/ 	.short	0x0101


	//----- nvinfo : EIATTR_VRC_CTA_INIT_COUNT
	.align		4
        /*0054*/ 	.byte	0x02, 0x4a
	.zero		1
	.zero		1


	//----- nvinfo : EIATTR_EXIT_INSTR_OFFSETS
	.align		4
        /*0058*/ 	.byte	0x04, 0x1c
        /*005a*/ 	.short	(.L_19 - .L_18)


	//   ....[0]....
.L_18:
        /*005c*/ 	.word	0x00000450


	//----- nvinfo : EIATTR_CRS_STACK_SIZE
	.align		4
.L_19:
        /*0060*/ 	.byte	0x04, 0x1e
        /*0062*/ 	.short	(.L_21 - .L_20)
.L_20:
        /*0064*/ 	.word	0x00000000


	//----- nvinfo : EIATTR_CBANK_PARAM_SIZE
	.align		4
.L_21:
        /*0068*/ 	.byte	0x03, 0x19
        /*006a*/ 	.short	0x0020


	//----- nvinfo : EIATTR_PARAM_CBANK
	.align		4
        /*006c*/ 	.byte	0x04, 0x0a
        /*006e*/ 	.short	(.L_23 - .L_22)
	.align		4
.L_22:
        /*0070*/ 	.word	index@(.nv.constant0._Z17par_resampling_bsPdPiid)
        /*0074*/ 	.short	0x0380
        /*0076*/ 	.short	0x0020


	//----- nvinfo : EIATTR_SW_WAR
	.align		4
.L_23:
        /*0078*/ 	.byte	0x04, 0x36
        /*007a*/ 	.short	(.L_25 - .L_24)
.L_24:
        /*007c*/ 	.word	0x00000008
.L_25:


//--------------------- .nv.callgraph             --------------------------
	.section	.nv.callgraph,"",@"SHT_CUDA_CALLGRAPH"
	.align	4
	.sectionentsize	8
	.align		4
        /*0000*/ 	.word	0x00000000
	.align		4
        /*0004*/ 	.word	0xffffffff
	.align		4
        /*0008*/ 	.word	0x00000000
	.align		4
        /*000c*/ 	.word	0xfffffffe
	.align		4
        /*0010*/ 	.word	0x00000000
	.align		4
        /*0014*/ 	.word	0xfffffffd
	.align		4
        /*0018*/ 	.word	0x00000000
	.align		4
        /*001c*/ 	.word	0xfffffffc


//--------------------- .text._Z17par_resampling_bsPdPiid --------------------------
	.section	.text._Z17par_resampling_bsPdPiid,"ax",@progbits
	.align	128
        .global         _Z17par_resampling_bsPdPiid
        .type           _Z17par_resampling_bsPdPiid,@function
        .size           _Z17par_resampling_bsPdPiid,(.L_x_15 - _Z17par_resampling_bsPdPiid)
        .other          _Z17par_resampling_bsPdPiid,@"STO_CUDA_ENTRY STV_DEFAULT"
_Z17par_resampling_bsPdPiid:
.text._Z17par_resampling_bsPdPiid:
[----:B------:R-:W-:Y:S01]  /*0000*/  LDC R1, c[0x0][0x37c] ;  /* 0x0000df00ff017b82 */ /* 0x000fe20000000800 */
[----:B------:R-:W0:Y:S01]  /*0010*/  LDCU UR4, c[0x0][0x390] ;  /* 0x00007200ff0477ac */ /* 0x000e220008000800 */
[----:B------:R-:W1:Y:S06]  /*0020*/  S2R R11, SR_TID.X ;  /* 0x00000000000b7919 */ /* 0x000e6c0000002100 */
[----:B------:R-:W1:Y:S01]  /*0030*/  LDC R0, c[0x0][0x360] ;  /* 0x0000d800ff007b82 */ /* 0x000e620000000800 */
[----:B------:R-:W-:Y:S01]  /*0040*/  IMAD.MOV.U32 R2, RZ, RZ, 0x1 ;  /* 0x00000001ff027424 */ /* 0x000fe200078e00ff */
[----:B------:R-:W-:Y:S01]  /*0050*/  BSSY.RECONVERGENT B0, `(.L_x_0) ;  /* 0x0000016000007945 */ /* 0x000fe20003800200 */
[----:B0-----:R-:W0:Y:S05]  /*0060*/  I2F.F64 R4, UR4 ;  /* 0x0000000400047d12 */ /* 0x001e2a0008201c00 */
[----:B------:R-:W1:Y:S03]  /*0070*/  S2UR UR4, SR_CTAID.X ;  /* 0x00000000000479c3 */ /* 0x000e660000002500 */
[----:B0-----:R-:W0:Y:S01]  /*0080*/  MUFU.RCP64H R3, R5 ;  /* 0x0000000500037308 */ /* 0x001e220000001800 */
[----:B-1----:R-:W-:Y:S01]  /*0090*/  IMAD R0, R0, UR4, R11 ;  /* 0x0000000400007c24 */ /* 0x002fe2000f8e020b */
[----:B------:R-:W1:Y:S01]  /*00a0*/  LDCU.64 UR4, c[0x0][0x398] ;  /* 0x00007300ff0477ac */ /* 0x000e620008000a00 */
[----:B0-----:R-:W-:-:S08]  /*00b0*/  DFMA R6, -R4, R2, 1 ;  /* 0x3ff000000406742b */ /* 0x001fd00000000102 */
[----:B------:R-:W-:Y:S02]  /*00c0*/  DFMA R8, R6, R6, R6 ;  /* 0x000000060608722b */ /* 0x000fe40000000006 */
[----:B------:R-:W1:Y:S06]  /*00d0*/  I2F.F64 R6, R0 ;  /* 0x0000000000067312 */ /* 0x000e6c0000201c00 */
[----:B------:R-:W-:-:S08]  /*00e0*/  DFMA R8, R2, R8, R2 ;  /* 0x000000080208722b */ /* 0x000fd00000000002 */
[----:B------:R-:W-:Y:S02]  /*00f0*/  DFMA R2, -R4, R8, 1 ;  /* 0x3ff000000402742b */ /* 0x000fe40000000108 */
[----:B-1----:R-:W-:-:S06]  /*0100*/  DADD R6, R6, UR4 ;  /* 0x0000000406067e29 */ /* 0x002fcc0008000000 */
[----:B------:R-:W-:-:S04]  /*0110*/  DFMA R2, R8, R2, R8 ;  /* 0x000000020802722b */ /* 0x000fc80000000008 */
[----:B------:R-:W-:-:S04]  /*0120*/  FSETP.GEU.AND P1, PT, |R7|, 6.5827683646048100446e-37, PT ;  /* 0x036000000700780b */ /* 0x000fc80003f2e200 */
[----:B------:R-:W-:-:S08]  /*0130*/  DMUL R8, R6, R2 ;  /* 0x0000000206087228 */ /* 0x000fd00000000000 */
[----:B------:R-:W-:-:S08]  /*0140*/  DFMA R10, -R4, R8, R6 ;  /* 0x00000008040a722b */ /* 0x000fd00000000106 */
[----:B------:R-:W-:-:S10]  /*0150*/  DFMA R2, R2, R10, R8 ;  /* 0x0000000a0202722b */ /* 0x000fd40000000008 */
[----:B------:R-:W-:-:S05]  /*0160*/  FFMA R8, RZ, R5, R3 ;  /* 0x00000005ff087223 */ /* 0x000fca0000000003 */
[----:B------:R-:W-:-:S13]  /*0170*/  FSETP.GT.AND P0, PT, |R8|, 1.469367938527859385e-39, PT ;  /* 0x001000000800780b */ /* 0x000fda0003f04200 */
[----:B------:R-:W-:Y:S05]  /*0180*/  @P0 BRA P1, `(.L_x_1) ;  /* 0x0000000000080947 */ /* 0x000fea0000800000 */
[----:B------:R-:W-:-:S07]  /*0190*/  MOV R10, 0x1b0 ;  /* 0x000001b0000a7802 */ /* 0x000fce0000000f00 */
[----:B------:R-:W-:Y:S05]  /*01a0*/  CALL.REL.NOINC `($__internal_0_$__cuda_sm20_div_rn_f64_full) ;  /* 0x0000000000ac7944 */ /* 0x000fea0003c00000 */
.L_x_1:
[----:B------:R-:W-:Y:S05]  /*01b0*/  BSYNC.RECONVERGENT B0 ;  /* 0x0000000000007941 */ /* 0x000fea0003800200 */
.L_x_0:
[----:B------:R-:W0:Y:S01]  /*01c0*/  LDCU UR4, c[0x0][0x390] ;  /* 0x00007200ff0477ac */ /* 0x000e220008000800 */
[----:B------:R-:W1:Y:S01]  /*01d0*/  LDC.64 R4, c[0x0][0x380] ;  /* 0x0000e000ff047b82 */ /* 0x000e620000000a00 */
[----:B------:R-:W-:Y:S01]  /*01e0*/  BSSY.RECONVERGENT B0, `(.L_x_2) ;  /* 0x0000022000007945 */ /* 0x000fe20003800200 */
[----:B------:R-:W-:Y:S01]  /*01f0*/  IMAD.MOV.U32 R11, RZ, RZ, RZ ;  /* 0x000000ffff0b7224 */ /* 0x000fe200078e00ff */
[----:B------:R-:W2:Y:S01]  /*0200*/  LDCU.64 UR6, c[0x0][0x358] ;  /* 0x00006b00ff0677ac */ /* 0x000ea20008000a00 */
[----:B0-----:R-:W-:-:S06]  /*0210*/  UIADD3 UR4, UPT, UPT, UR4, -0x1, URZ ;  /* 0xffffffff04047890 */ /* 0x001fcc000fffe0ff */
[----:B--2---:R-:W-:-:S07]  /*0220*/  IMAD.U32 R12, RZ, RZ, UR4 ;  /* 0x00000004ff0c7e24 */ /* 0x004fce000f8e00ff */
.L_x_8:
[----:B------:R-:W-:-:S05]  /*0230*/  IMAD.IADD R6, R12, 0x1, R11 ;  /* 0x000000010c067824 */ /* 0x000fca00078e020b */
[----:B------:R-:W-:-:S04]  /*0240*/  LEA.HI R6, R6, R6, RZ, 0x1 ;  /* 0x0000000606067211 */ /* 0x000fc800078f08ff */
[----:B------:R-:W-:-:S05]  /*0250*/  SHF.R.S32.HI R15, RZ, 0x1, R6 ;  /* 0x00000001ff0f7819 */ /* 0x000fca0000011406 */
[----:B-1----:R-:W-:-:S05]  /*0260*/  IMAD.WIDE R6, R15, 0x8, R4 ;  /* 0x000000080f067825 */ /* 0x002fca00078e0204 */
[----:B------:R-:W2:Y:S01]  /*0270*/  LDG.E.64 R8, desc[UR6][R6.64] ;  /* 0x0000000606087981 */ /* 0x000ea2000c1e1b00 */
[----:B------:R-:W-:Y:S01]  /*0280*/  BSSY.RELIABLE B1, `(.L_x_3) ;  /* 0x0000014000017945 */ /* 0x000fe20003800100 */
[----:B------:R-:W-:Y:S01]  /*0290*/  IMAD.MOV.U32 R14, RZ, RZ, R11 ;  /* 0x000000ffff0e7224 */ /* 0x000fe200078e000b */
[----:B--2---:R-:W-:-:S14]  /*02a0*/  DSETP.GEU.AND P0, PT, R8, R2, PT ;  /* 0x000000020800722a */ /* 0x004fdc0003f0e000 */
[----:B------:R-:W-:Y:S05]  /*02b0*/  @P0 BRA `(.L_x_4) ;  /* 0x0000000000200947 */ /* 0x000fea0003800000 */
[----:B------:R-:W2:Y:S01]  /*02c0*/  LDG.E.64 R10, desc[UR6][R6.64+0x8] ;  /* 0x00000806060a7981 */ /* 0x000ea2000c1e1b00 */
[----:B------:R-:W-:Y:S01]  /*02d0*/  VIADD R13, R15, 0x1 ;  /* 0x000000010f0d7836 */ /* 0x000fe20000000000 */
[----:B--2---:R-:W-:-:S14]  /*02e0*/  DSETP.GE.AND P0, PT, R10, R2, PT ;  /* 0x000000020a00722a */ /* 0x004fdc0003f06000 */
[----:B------:R-:W-:Y:S05]  /*02f0*/  @P0 BREAK.RELIABLE B1 ;  /* 0x0000000000010942 */ /* 0x000fea0003800100 */
[----:B------:R-:W-:Y:S05]  /*0300*/  @P0 BRA `(.L_x_5) ;  /* 0x00000000003c0947 */ /* 0x000fea0003800000 */
[----:B------:R-:W-:Y:S01]  /*0310*/  DSETP.GEU.AND P0, PT, R10, R2, PT ;  /* 0x000000020a00722a */ /* 0x000fe20003f0e000 */
[----:B------:R-:W-:-:S13]  /*0320*/  IMAD.MOV.U32 R11, RZ, RZ, R13 ;  /* 0x000000ffff0b7224 */ /* 0x000fda00078e000d */
[----:B------:R-:W-:Y:S05]  /*0330*/  @!P0 BRA `(.L_x_6) ;  /* 0x0000000000208947 */ /* 0x000fea0003800000 */
.L_x_4:
[----:B------:R-:W-:Y:S01]  /*0340*/  DSETP.GT.AND P0, PT, R8, R2, PT ;  /* 0x000000020800722a */ /* 0x000fe20003f04000 */
[----:B------:R-:W-:Y:S01]  /*0350*/  BSSY.RECONVERGENT B2, `(.L_x_6) ;  /* 0x0000006000027945 */ /* 0x000fe20003800200 */
[----:B------:R-:W-:-:S12]  /*0360*/  IMAD.MOV.U32 R11, RZ, RZ, R14 ;  /* 0x000000ffff0b7224 */ /* 0x000fd800078e000e */
[----:B------:R-:W-:Y:S05]  /*0370*/  @!P0 BRA `(.L_x_7) ;  /* 0x00000000000c8947 */ /* 0x000fea0003800000 */
[----:B------:R-:W2:Y:S02]  /*0380*/  LDG.E.64 R6, desc[UR6][R6.64+0x8] ;  /* 0x0000080606067981 */ /* 0x000ea4000c1e1b00 */
[----:B--2---:R-:W-:-:S06]  /*0390*/  DSETP.GT.AND P0, PT, R6, R2, PT ;  /* 0x000000020600722a */ /* 0x004fcc0003f04000 */
[----:B------:R-:W-:-:S08]  /*03a0*/  SEL R12, R15, R12, P0 ;  /* 0x0000000c0f0c7207 */ /* 0x000fd00000000000 */
.L_x_7:
[----:B------:R-:W-:Y:S05]  /*03b0*/  BSYNC.RECONVERGENT B2 ;  /* 0x0000000000027941 */ /* 0x000fea0003800200 */
.L_x_6:
[----:B------:R-:W-:Y:S05]  /*03c0*/  BSYNC.RELIABLE B1 ;  /* 0x0000000000017941 */ /* 0x000fea0003800100 */
.L_x_3:
[----:B------:R-:W-:-:S13]  /*03d0*/  ISETP.GT.AND P0, PT, R12, R11, PT ;  /* 0x0000000b0c00720c */ /* 0x000fda0003f04270 */
[----:B------:R-:W-:Y:S05]  /*03e0*/  @P0 BRA `(.L_x_8) ;  /* 0xfffffffc00900947 */ /* 0x000fea000383ffff */
[----:B------:R-:W-:-:S07]  /*03f0*/  IMAD.MOV.U32 R13, RZ, RZ, R15 ;  /* 0x000000ffff0d7224 */ /* 0x000fce00078e000f */
.L_x_5:
[----:B------:R-:W-:Y:S05]  /*0400*/  BSYNC.RECONVERGENT B0 ;  /* 0x0000000000007941 */ /* 0x000fea0003800200 */
.L_x_2:
[----:B------:R-:W-:Y:S05]  /*0410*/  WARPSYNC.ALL ;  /* 0x0000000000007948 */ /* 0x000fea0003800000 */
[----:B------:R-:W0:Y:S02]  /*0420*/  LDC.64 R2, c[0x0][0x388] ;  /* 0x0000e200ff027b82 */ /* 0x000e240000000a00 */
[----:B0-----:R-:W-:-:S05]  /*0430*/  IMAD.WIDE R2, R0, 0x4, R2 ;  /* 0x0000000400027825 */ /* 0x001fca00078e0202 */
[----:B------:R-:W-:Y:S01]  /*0440*/  STG.E desc[UR6][R2.64], R13 ;  /* 0x0000000d02007986 */ /* 0x000fe2000c101906 */
[----:B------:R-:W-:Y:S05]  /*0450*/  EXIT ;  /* 0x000000000000794d */ /* 0x000fea0003800000 */
        .weak           $__internal_0_$__cuda_sm20_div_rn_f64_full
        .type           $__internal_0_$__cuda_sm20_div_rn_f64_full,@function
        .size           $__internal_0_$__cuda_sm20_div_rn_f64_full,(.L_x_15 - $__internal_0_$__cuda_sm20_div_rn_f64_full)
$__internal_0_$__cuda_sm20_div_rn_f64_full:
[C---:B------:R-:W-:Y:S01]  /*0460*/  FSETP.GEU.AND P0, PT, |R5|.reuse, 1.469367938527859385e-39, PT ;  /* 0x001000000500780b */ /* 0x040fe20003f0e200 */
[----:B------:R-:W-:Y:S01]  /*0470*/  IMAD.MOV.U32 R16, RZ, RZ, 0x1 ;  /* 0x00000001ff107424 */ /* 0x000fe200078e00ff */
[----:B------:R-:W-:Y:S01]  /*0480*/  LOP3.LUT R2, R5, 0x800fffff, RZ, 0xc0, !PT ;  /* 0x800fffff05027812 */ /* 0x000fe200078ec0ff */
[----:B------:R-:W-:Y:S01]  /*0490*/  BSSY.RECONVERGENT B1, `(.L_x_9) ;  /* 0x0000055000017945 */ /* 0x000fe20003800200 */
[C---:B------:R-:W-:Y:S02]  /*04a0*/  FSETP.GEU.AND P2, PT, |R7|.reuse, 1.469367938527859385e-39, PT ;  /* 0x001000000700780b */ /* 0x040fe40003f4e200 */
[----:B------:R-:W-:Y:S01]  /*04b0*/  LOP3.LUT R3, R2, 0x3ff00000, RZ, 0xfc, !PT ;  /* 0x3ff0000002037812 */ /* 0x000fe200078efcff */
[----:B------:R-:W-:Y:S01]  /*04c0*/  IMAD.MOV.U32 R2, RZ, RZ, R4 ;  /* 0x000000ffff027224 */ /* 0x000fe200078e0004 */
[----:B------:R-:W-:Y:S02]  /*04d0*/  LOP3.LUT R11, R7, 0x7ff00000, RZ, 0xc0, !PT ;  /* 0x7ff00000070b7812 */ /* 0x000fe400078ec0ff */
[----:B------:R-:W-:-:S03]  /*04e0*/  LOP3.LUT R14, R5, 0x7ff00000, RZ, 0xc0, !PT ;  /* 0x7ff00000050e7812 */ /* 0x000fc600078ec0ff */
[----:B------:R-:W-:Y:S01]  /*04f0*/  @!P0 DMUL R2, R4, 8.98846567431157953865e+307 ;  /* 0x7fe0000004028828 */ /* 0x000fe20000000000 */
[----:B------:R-:W-:-:S03]  /*0500*/  ISETP.GE.U32.AND P1, PT, R11, R14, PT ;  /* 0x0000000e0b00720c */ /* 0x000fc60003f26070 */
[----:B------:R-:W-:Y:S01]  /*0510*/  @!P2 LOP3.LUT R12, R5, 0x7ff00000, RZ, 0xc0, !PT ;  /* 0x7ff00000050ca812 */ /* 0x000fe200078ec0ff */
[----:B------:R-:W-:Y:S01]  /*0520*/  @!P2 IMAD.MOV.U32 R18, RZ, RZ, RZ ;  /* 0x000000ffff12a224 */ /* 0x000fe200078e00ff */
[----:B------:R-:W0:Y:S02]  /*0530*/  MUFU.RCP64H R17, R3 ;  /* 0x0000000300117308 */ /* 0x000e240000001800 */
[----:B------:R-:W-:Y:S01]  /*0540*/  @!P2 ISETP.GE.U32.AND P3, PT, R11, R12, PT ;  /* 0x0000000c0b00a20c */ /* 0x000fe20003f66070 */
[----:B------:R-:W-:-:S05]  /*0550*/  IMAD.MOV.U32 R12, RZ, RZ, 0x1ca00000 ;  /* 0x1ca00000ff0c7424 */ /* 0x000fca00078e00ff */
[----:B------:R-:W-:-:S04]  /*0560*/  @!P2 SEL R13, R12, 0x63400000, !P3 ;  /* 0x634000000c0da807 */ /* 0x000fc80005800000 */
[----:B------:R-:W-:-:S04]  /*0570*/  @!P2 LOP3.LUT R13, R13, 0x80000000, R7, 0xf8, !PT ;  /* 0x800000000d0da812 */ /* 0x000fc800078ef807 */
[----:B------:R-:W-:Y:S01]  /*0580*/  @!P2 LOP3.LUT R19, R13, 0x100000, RZ, 0xfc, !PT ;  /* 0x001000000d13a812 */ /* 0x000fe200078efcff */
[----:B0-----:R-:W-:-:S08]  /*0590*/  DFMA R8, R16, -R2, 1 ;  /* 0x3ff000001008742b */ /* 0x001fd00000000802 */
[----:B------:R-:W-:-:S08]  /*05a0*/  DFMA R8, R8, R8, R8 ;  /* 0x000000080808722b */ /* 0x000fd00000000008 */
[----:B------:R-:W-:Y:S01]  /*05b0*/  DFMA R16, R16, R8, R16 ;  /* 0x000000081010722b */ /* 0x000fe20000000010 */
[----:B------:R-:W-:Y:S01]  /*05c0*/  SEL R9, R12, 0x63400000, !P1 ;  /* 0x634000000c097807 */ /* 0x000fe20004800000 */
[----:B------:R-:W-:-:S03]  /*05d0*/  IMAD.MOV.U32 R8, RZ, RZ, R6 ;  /* 0x000000ffff087224 */ /* 0x000fc600078e0006 */
[----:B------:R-:W-:-:S03]  /*05e0*/  LOP3.LUT R9, R9, 0x800fffff, R7, 0xf8, !PT ;  /* 0x800fffff09097812 */ /* 0x000fc600078ef807 */
[----:B------:R-:W-:-:S03]  /*05f0*/  DFMA R20, R16, -R2, 1 ;  /* 0x3ff000001014742b */ /* 0x000fc60000000802 */
[----:B------:R-:W-:-:S05]  /*0600*/  @!P2 DFMA R8, R8, 2, -R18 ;  /* 0x400000000808a82b */ /* 0x000fca0000000812 */
[----:B------:R-:W-:Y:S01]  /*0610*/  DFMA R16, R16, R20, R16 ;  /* 0x000000141010722b */ /* 0x000fe20000000010 */
[----:B------:R-:W-:Y:S02]  /*0620*/  IMAD.MOV.U32 R21, RZ, RZ, R11 ;  /* 0x000000ffff157224 */ /* 0x000fe400078e000b */
[----:B------:R-:W-:Y:S01]  /*0630*/  IMAD.MOV.U32 R20, RZ, RZ, R14 ;  /* 0x000000ffff147224 */ /* 0x000fe200078e000e */
[----:B------:R-:W-:Y:S02]  /*0640*/  @!P0 LOP3.LUT R20, R3, 0x7ff00000, RZ, 0xc0, !PT ;  /* 0x7ff0000003148812 */ /* 0x000fe400078ec0ff */
[----:B------:R-:W-:Y:S02]  /*0650*/  @!P2 LOP3.LUT R21, R9, 0x7ff00000, RZ, 0xc0, !PT ;  /* 0x7ff000000915a812 */ /* 0x000fe400078ec0ff */
[----:B------:R-:W-:Y:S01]  /*0660*/  DMUL R18, R16, R8 ;  /* 0x0000000810127228 */ /* 0x000fe20000000000 */
[----:B------:R-:W-:Y:S02]  /*0670*/  VIADD R22, R20, 0xffffffff ;  /* 0xffffffff14167836 */ /* 0x000fe40000000000 */
[----:B------:R-:W-:-:S05]  /*0680*/  VIADD R13, R21, 0xffffffff ;  /* 0xffffffff150d7836 */ /* 0x000fca0000000000 */
[----:B------:R-:W-:Y:S01]  /*0690*/  DFMA R14, R18, -R2, R8 ;  /* 0x80000002120e722b */ /* 0x000fe20000000008 */
[----:B------:R-:W-:-:S04]  /*06a0*/  ISETP.GT.U32.AND P0, PT, R13, 0x7feffffe, PT ;  /* 0x7feffffe0d00780c */ /* 0x000fc80003f04070 */
[----:B------:R-:W-:-:S03]  /*06b0*/  ISETP.GT.U32.OR P0, PT, R22, 0x7feffffe, P0 ;  /* 0x7feffffe1600780c */ /* 0x000fc60000704470 */
[----:B------:R-:W-:-:S10]  /*06c0*/  DFMA R14, R16, R14, R18 ;  /* 0x0000000e100e722b */ /* 0x000fd40000000012 */
[----:B------:R-:W-:Y:S05]  /*06d0*/  @P0 BRA `(.L_x_10) ;  /* 0x00000000006c0947 */ /* 0x000fea0003800000 */
[----:B------:R-:W-:-:S04]  /*06e0*/  LOP3.LUT R16, R5, 0x7ff00000, RZ, 0xc0, !PT ;  /* 0x7ff0000005107812 */ /* 0x000fc800078ec0ff */
[CC--:B------:R-:W-:Y:S02]  /*06f0*/  VIADDMNMX R6, R11.reuse, -R16.reuse, 0xb9600000, !PT ;  /* 0xb96000000b067446 */ /* 0x0c0fe40007800910 */
[----:B------:R-:W-:Y:S02]  /*0700*/  ISETP.GE.U32.AND P0, PT, R11, R16, PT ;  /* 0x000000100b00720c */ /* 0x000fe40003f06070 */
[----:B------:R-:W-:Y:S02]  /*0710*/  VIMNMX R6, PT, PT, R6, 0x46a00000, PT ;  /* 0x46a0000006067848 */ /* 0x000fe40003fe0100 */
[----:B------:R-:W-:-:S05]  /*0720*/  SEL R11, R12, 0x63400000, !P0 ;  /* 0x634000000c0b7807 */ /* 0x000fca0004000000 */
[----:B------:R-:W-:Y:S02]  /*0730*/  IMAD.IADD R11, R6, 0x1, -R11 ;  /* 0x00000001060b7824 */ /* 0x000fe400078e0a0b */
[----:B------:R-:W-:Y:S02]  /*0740*/  IMAD.MOV.U32 R6, RZ, RZ, RZ ;  /* 0x000000ffff067224 */ /* 0x000fe400078e00ff */
[----:B------:R-:W-:-:S06]  /*0750*/  VIADD R7, R11, 0x7fe00000 ;  /* 0x7fe000000b077836 */ /* 0x000fcc0000000000 */
[----:B------:R-:W-:-:S10]  /*0760*/  DMUL R12, R14, R6 ;  /* 0x000000060e0c7228 */ /* 0x000fd40000000000 */
[----:B------:R-:W-:-:S13]  /*0770*/  FSETP.GTU.AND P0, PT, |R13|, 1.469367938527859385e-39, PT ;  /* 0x001000000d00780b */ /* 0x000fda0003f0c200 */
[----:B------:R-:W-:Y:S05]  /*0780*/  @P0 BRA `(.L_x_11) ;  /* 0x0000000000940947 */ /* 0x000fea0003800000 */
[----:B------:R-:W-:Y:S01]  /*0790*/  DFMA R2, R14, -R2, R8 ;  /* 0x800000020e02722b */ /* 0x000fe20000000008 */
[----:B------:R-:W-:-:S09]  /*07a0*/  IMAD.MOV.U32 R6, RZ, RZ, RZ ;  /* 0x000000ffff067224 */ /* 0x000fd200078e00ff */
[C---:B------:R-:W-:Y:S02]  /*07b0*/  FSETP.NEU.AND P0, PT, R3.reuse, RZ, PT ;  /* 0x000000ff0300720b */ /* 0x040fe40003f0d000 */
[----:B------:R-:W-:-:S04]  /*07c0*/  LOP3.LUT R5, R3, 0x80000000, R5, 0x48, !PT ;  /* 0x8000000003057812 */ /* 0x000fc800078e4805 */
[----:B------:R-:W-:-:S07]  /*07d0*/  LOP3.LUT R7, R5, R7, RZ, 0xfc, !PT ;  /* 0x0000000705077212 */ /* 0x000fce00078efcff */
[----:B------:R-:W-:Y:S05]  /*07e0*/  @!P0 BRA `(.L_x_11) ;  /* 0x00000000007c8947 */ /* 0x000fea0003800000 */
[----:B------:R-:W-:Y:S01]  /*07f0*/  IMAD.MOV R3, RZ, RZ, -R11 ;  /* 0x000000ffff037224 */ /* 0x000fe200078e0a0b */
[----:B------:R-:W-:Y:S01]  /*0800*/  DMUL.RP R6, R14, R6 ;  /* 0x000000060e067228 */ /* 0x000fe20000008000 */
[----:B------:R-:W-:Y:S01]  /*0810*/  IMAD.MOV.U32 R2, RZ, RZ, RZ ;  /* 0x000000ffff027224 */ /* 0x000fe200078e00ff */
[----:B------:R-:W-:-:S05]  /*0820*/  IADD3 R11, PT, PT, -R11, -0x43300000, RZ ;  /* 0xbcd000000b0b7810 */ /* 0x000fca0007ffe1ff */
[----:B------:R-:W-:-:S03]  /*0830*/  DFMA R2, R12, -R2, R14 ;  /* 0x800000020c02722b */ /* 0x000fc6000000000e */
[----:B------:R-:W-:-:S07]  /*0840*/  LOP3.LUT R5, R7, R5, RZ, 0x3c, !PT ;  /* 0x0000000507057212 */ /* 0x000fce00078e3cff */
[----:B------:R-:W-:-:S04]  /*0850*/  FSETP.NEU.AND P0, PT, |R3|, R11, PT ;  /* 0x0000000b0300720b */ /* 0x000fc80003f0d200 */
[----:B------:R-:W-:Y:S02]  /*0860*/  FSEL R12, R6, R12, !P0 ;  /* 0x0000000c060c7208 */ /* 0x000fe40004000000 */
[----:B------:R-:W-:Y:S01]  /*0870*/  FSEL R13, R5, R13, !P0 ;  /* 0x0000000d050d7208 */ /* 0x000fe20004000000 */
[----:B------:R-:W-:Y:S06]  /*0880*/  BRA `(.L_x_11) ;  /* 0x0000000000547947 */ /* 0x000fec0003800000 */
.L_x_10:
[----:B------:R-:W-:-:S14]  /*0890*/  DSETP.NAN.AND P0, PT, R6, R6, PT ;  /* 0x000000060600722a */ /* 0x000fdc0003f08000 */
[----:B------:R-:W-:Y:S05]  /*08a0*/  @P0 BRA `(.L_x_12) ;  /* 0x0000000000440947 */ /* 0x000fea0003800000 */
[----:B------:R-:W-:-:S14]  /*08b0*/  DSETP.NAN.AND P0, PT, R4, R4, PT ;  /* 0x000000040400722a */ /* 0x000fdc0003f08000 */
[----:B------:R-:W-:Y:S05]  /*08c0*/  @P0 BRA `(.L_x_13) ;  /* 0x0000000000300947 */ /* 0x000fea0003800000 */
[----:B------:R-:W-:Y:S01]  /*08d0*/  ISETP.NE.AND P0, PT, R21, R20, PT ;  /* 0x000000141500720c */ /* 0x000fe20003f05270 */
[----:B------:R-:W-:Y:S02]  /*08e0*/  IMAD.MOV.U32 R12, RZ, RZ, 0x0 ;  /* 0x00000000ff0c7424 */ /* 0x000fe400078e00ff */
[----:B------:R-:W-:-:S10]  /*08f0*/  IMAD.MOV.U32 R13, RZ, RZ, -0x80000 ;  /* 0xfff80000ff0d7424 */ /* 0x000fd400078e00ff */
[----:B------:R-:W-:Y:S05]  /*0900*/  @!P0 BRA `(.L_x_11) ;  /* 0x0000000000348947 */ /* 0x000fea0003800000 */
[----:B------:R-:W-:Y:S02]  /*0910*/  ISETP.NE.AND P0, PT, R21, 0x7ff00000, PT ;  /* 0x7ff000001500780c */ /* 0x000fe40003f05270 */
[----:B------:R-:W-:Y:S02]  /*0920*/  LOP3.LUT R13, R7, 0x80000000, R5, 0x48, !PT ;  /* 0x80000000070d7812 */ /* 0x000fe400078e4805 */
[----:B------:R-:W-:-:S13]  /*0930*/  ISETP.EQ.OR P0, PT, R20, RZ, !P0 ;  /* 0x000000ff1400720c */ /* 0x000fda0004702670 */
[----:B------:R-:W-:Y:S01]  /*0940*/  @P0 LOP3.LUT R2, R13, 0x7ff00000, RZ, 0xfc, !PT ;  /* 0x7ff000000d020812 */ /* 0x000fe200078efcff */
[----:B------:R-:W-:Y:S02]  /*0950*/  @!P0 IMAD.MOV.U32 R12, RZ, RZ, RZ ;  /* 0x000000ffff0c8224 */ /* 0x000fe400078e00ff */
[----:B------:R-:W-:Y:S02]  /*0960*/  @P0 IMAD.MOV.U32 R12, RZ, RZ, RZ ;  /* 0x000000ffff0c0224 */ /* 0x000fe400078e00ff */
[----:B------:R-:W-:Y:S01]  /*0970*/  @P0 IMAD.MOV.U32 R13, RZ, RZ, R2 ;  /* 0x000000ffff0d0224 */ /* 0x000fe200078e0002 */
[----:B------:R-:W-:Y:S06]  /*0980*/  BRA `(.L_x_11) ;  /* 0x0000000000147947 */ /* 0x000fec0003800000 */
.L_x_13:
[----:B------:R-:W-:Y:S01]  /*0990*/  LOP3.LUT R13, R5, 0x80000, RZ, 0xfc, !PT ;  /* 0x00080000050d7812 */ /* 0x000fe200078efcff */
[----:B------:R-:W-:Y:S01]  /*09a0*/  IMAD.MOV.U32 R12, RZ, RZ, R4 ;  /* 0x000000ffff0c7224 */ /* 0x000fe200078e0004 */
[----:B------:R-:W-:Y:S06]  /*09b0*/  BRA `(.L_x_11) ;  /* 0x0000000000087947 */ /* 0x000fec0003800000 */
.L_x_12:
[----:B------:R-:W-:Y:S01]  /*09c0*/  LOP3.LUT R13, R7, 0x80000, RZ, 0xfc, !PT ;  /* 0x00080000070d7812 */ /* 0x000fe200078efcff */
[----:B------:R-:W-:-:S07]  /*09d0*/  IMAD.MOV.U32 R12, RZ, RZ, R6 ;  /* 0x000000ffff0c7224 */ /* 0x000fce00078e0006 */
.L_x_11:
[----:B------:R-:W-:Y:S05]  /*09e0*/  BSYNC.RECONVERGENT B1 ;  /* 0x0000000000017941 */ /* 0x000fea0003800200 */
.L_x_9:
[----:B------:R-:W-:Y:S02]  /*09f0*/  IMAD.MOV.U32 R11, RZ, RZ, 0x0 ;  /* 0x00000000ff0b7424 */ /* 0x000fe400078e00ff */
[----:B------:R-:W-:Y:S02]  /*0a00*/  IMAD.MOV.U32 R2, RZ, RZ, R12 ;  /* 0x000000ffff027224 */ /* 0x000fe400078e000c */
[----:B------:R-:W-:Y:S01]  /*0a10*/  IMAD.MOV.U32 R3, RZ, RZ, R13 ;  /* 0x000000ffff037224 */ /* 0x000fe200078e000d */
[----:B------:R-:W-:Y:S06]  /*0a20*/  RET.REL.NODEC R10 `(_Z17par_resampling_bsPdPiid) ;  /* 0xfffffff40a747950 */ /* 0x000fec0003c3ffff */
.L_x_14:
[----:B------:R-:W-:-:S00]  /*0a30*/  BRA `(.L_x_14) ;  /* 0xfffffffc00fc7947 */ /* 0x000fc0000383ffff */
[----:B------:R-:W-:-:S00]  /*0a40*/  NOP ;  /* 0x0000000000007918 */ /* 0x000fc00000000000 */
        /* <DEDUP_REMOVED lines=11> */
.L_x_15:


//--------------------- .nv.shared.reserved.0     --------------------------
	.section	.nv.shared.reserved.0,"aw",@nobits
	.weak		__nv_reservedSMEM_offset_0_alias
	.size		__nv_reservedSMEM_offset_0_alias, 0, 64
	.other		__nv_reservedSMEM_offset_0_alias,@"STO_CUDA_RESERVED_SHARED STV_DEFAULT"
__nv_reservedSMEM_offset_0_alias:
	.zero		0
	.zero		64


//--------------------- .nv.constant0._Z17par_resampling_bsPdPiid --------------------------
	.section	.nv.constant0._Z17par_resampling_bsPdPiid,"a",@progbits
	.sectionflags	@""
	.align	4
.nv.constant0._Z17par_resampling_bsPdPiid:
	.zero		928


//--------------------- SYMBOLS --------------------------

	.type		.nv.reservedSmem.offset0,@object
	.size		.nv.reservedSmem.offset0,0x4
